	.headerflags	@"EF_CUDA_TEXMODE_UNIFIED EF_CUDA_64BIT_ADDRESS EF_CUDA_SM86 EF_CUDA_VIRTUAL_SM(EF_CUDA_SM86)"
	.elftype	@"ET_EXEC"


//--------------------- .nv.info                  --------------------------
	.section	.nv.info,"",@"SHT_CUDA_INFO"
	.align	4


	//----- nvinfo : EIATTR_REGCOUNT
	.align		4
        /*0000*/ 	.byte	0x04, 0x2f
        /*0002*/ 	.short	(.L_3 - .L_2)
	.align		4
.L_2:
        /*0004*/ 	.word	index@(l2norm_fwd_kernel)
        /*0008*/ 	.word	0x0000003b


	//----- nvinfo : EIATTR_MAX_STACK_SIZE
	.align		4
.L_3:
        /*000c*/ 	.byte	0x04, 0x23
        /*000e*/ 	.short	(.L_5 - .L_4)
	.align		4
.L_4:
        /*0010*/ 	.word	index@(l2norm_fwd_kernel)
        /*0014*/ 	.word	0x00000000


	//----- nvinfo : EIATTR_MIN_STACK_SIZE
	.align		4
.L_5:
        /*0018*/ 	.byte	0x04, 0x12
        /*001a*/ 	.short	(.L_7 - .L_6)
	.align		4
.L_6:
        /*001c*/ 	.word	index@(l2norm_fwd_kernel)
        /*0020*/ 	.word	0x00000000


	//----- nvinfo : EIATTR_FRAME_SIZE
	.align		4
.L_7:
        /*0024*/ 	.byte	0x04, 0x11
        /*0026*/ 	.short	(.L_9 - .L_8)
	.align		4
.L_8:
        /*0028*/ 	.word	index@(l2norm_fwd_kernel)
        /*002c*/ 	.word	0x00000000
.L_9:


//--------------------- .nv.info.l2norm_fwd_kernel --------------------------
	.section	.nv.info.l2norm_fwd_kernel,"",@"SHT_CUDA_INFO"
	.align	4


	//----- nvinfo : EIATTR_CUDA_API_VERSION
	.align		4
        /*0000*/ 	.byte	0x04, 0x37
        /*0002*/ 	.short	(.L_11 - .L_10)
.L_10:
        /*0004*/ 	.word	0x0000007b


	//----- nvinfo : EIATTR_SW2861232_WAR
	.align		4
.L_11:
        /*0008*/ 	.byte	0x01, 0x35
	.zero		2


	//----- nvinfo : EIATTR_PARAM_CBANK
	.align		4
        /*000c*/ 	.byte	0x04, 0x0a
        /*000e*/ 	.short	(.L_13 - .L_12)
	.align		4
.L_12:
        /*0010*/ 	.word	index@(.nv.constant0.l2norm_fwd_kernel)
        /*0014*/ 	.short	0x0160
        /*0016*/ 	.short	0x001c


	//----- nvinfo : EIATTR_CBANK_PARAM_SIZE
	.align		4
.L_13:
        /*0018*/ 	.byte	0x03, 0x19
        /*001a*/ 	.short	0x001c


	//----- nvinfo : EIATTR_KPARAM_INFO
	.align		4
        /*001c*/ 	.byte	0x04, 0x17
        /*001e*/ 	.short	(.L_15 - .L_14)
.L_14:
        /*0020*/ 	.word	0x00000000
        /*0024*/ 	.short	0x0003
        /*0026*/ 	.short	0x0018
        /*0028*/ 	.byte	0x00, 0xf0, 0x11, 0x00


	//----- nvinfo : EIATTR_KPARAM_INFO
	.align		4
.L_15:
        /*002c*/ 	.byte	0x04, 0x17
        /*002e*/ 	.short	(.L_17 - .L_16)
.L_16:
        /*0030*/ 	.word	0x00000000
        /*0034*/ 	.short	0x0002
        /*0036*/ 	.short	0x0010
        /*0038*/ 	.byte	0x00, 0xf0, 0x21, 0x00


	//----- nvinfo : EIATTR_KPARAM_INFO
	.align		4
.L_17:
        /*003c*/ 	.byte	0x04, 0x17
        /*003e*/ 	.short	(.L_19 - .L_18)
.L_18:
        /*0040*/ 	.word	0x00000000
        /*0044*/ 	.short	0x0001
        /*0046*/ 	.short	0x0008
        /*0048*/ 	.byte	0x00, 0xf0, 0x21, 0x00


	//----- nvinfo : EIATTR_KPARAM_INFO
	.align		4
.L_19:
        /*004c*/ 	.byte	0x04, 0x17
        /*004e*/ 	.short	(.L_21 - .L_20)
.L_20:
        /*0050*/ 	.word	0x00000000
        /*0054*/ 	.short	0x0000
        /*0056*/ 	.short	0x0000
        /*0058*/ 	.byte	0x00, 0xf0, 0x21, 0x00


	//----- nvinfo : EIATTR_MAXREG_COUNT
	.align		4
.L_21:
        /*005c*/ 	.byte	0x03, 0x1b
        /*005e*/ 	.short	0x00ff


	//----- nvinfo : EIATTR_COOP_GROUP_MASK_REGIDS
	.align		4
        /*0060*/ 	.byte	0x04, 0x29
        /*0062*/ 	.short	(.L_23 - .L_22)


	//   ....[0]....
.L_22:
        /*0064*/ 	.word	0xffffffff


	//   ....[1]....
        /*0068*/ 	.word	0xffffffff


	//   ....[2]....
        /*006c*/ 	.word	0xffffffff


	//   ....[3]....
        /*0070*/ 	.word	0xffffffff


	//   ....[4]....
        /*0074*/ 	.word	0xffffffff


	//   ....[5]....
        /*0078*/ 	.word	0xffffffff


	//   ....[6]....
        /*007c*/ 	.word	0xffffffff


	//   ....[7]....
        /*0080*/ 	.word	0xffffffff


	//   ....[8]....
        /*0084*/ 	.word	0xffffffff


	//   ....[9]....
        /*0088*/ 	.word	0xffffffff


	//   ....[10]....
        /*008c*/ 	.word	0xffffffff


	//   ....[11]....
        /*0090*/ 	.word	0xffffffff


	//   ....[12]....
        /*0094*/ 	.word	0xffffffff


	//   ....[13]....
        /*0098*/ 	.word	0xffffffff


	//   ....[14]....
        /*009c*/ 	.word	0xffffffff


	//   ....[15]....
        /*00a0*/ 	.word	0xffffffff


	//----- nvinfo : EIATTR_COOP_GROUP_INSTR_OFFSETS
	.align		4
.L_23:
        /*00a4*/ 	.byte	0x04, 0x28
        /*00a6*/ 	.short	(.L_25 - .L_24)


	//   ....[0]....
.L_24:
        /*00a8*/ 	.word	0x00000660


	//   ....[1]....
        /*00ac*/ 	.word	0x00000740


	//   ....[2]....
        /*00b0*/ 	.word	0x000007b0


	//   ....[3]....
        /*00b4*/ 	.word	0x000007f0


	//   ....[4]....
        /*00b8*/ 	.word	0x00000800


	//   ....[5]....
        /*00bc*/ 	.word	0x00000820


	//   ....[6]....
        /*00c0*/ 	.word	0x00000840


	//   ....[7]....
        /*00c4*/ 	.word	0x00000870


	//   ....[8]....
        /*00c8*/ 	.word	0x00000880


	//   ....[9]....
        /*00cc*/ 	.word	0x000008a0


	//   ....[10]....
        /*00d0*/ 	.word	0x000008c0


	//   ....[11]....
        /*00d4*/ 	.word	0x000008f0


	//   ....[12]....
        /*00d8*/ 	.word	0x00000900


	//   ....[13]....
        /*00dc*/ 	.word	0x00000920


	//   ....[14]....
        /*00e0*/ 	.word	0x00000940


	//   ....[15]....
        /*00e4*/ 	.word	0x00000980


	//----- nvinfo : EIATTR_EXIT_INSTR_OFFSETS
	.align		4
.L_25:
        /*00e8*/ 	.byte	0x04, 0x1c
        /*00ea*/ 	.short	(.L_27 - .L_26)


	//   ....[0]....
.L_26:
        /*00ec*/ 	.word	0x000010c0


	//   ....[1]....
        /*00f0*/ 	.word	0x00001120


	//----- nvinfo : EIATTR_MAX_THREADS
	.align		4
.L_27:
        /*00f4*/ 	.byte	0x04, 0x05
        /*00f6*/ 	.short	(.L_29 - .L_28)
.L_28:
        /*00f8*/ 	.word	0x00000020
        /*00fc*/ 	.word	0x00000001
        /*0100*/ 	.word	0x00000001
.L_29:


//--------------------- .nv.rel.action            --------------------------
	.section	.nv.rel.action,"",@"SHT_CUDA_RELOCINFO"
	.align	8
	.sectionentsize	8
        /*0000*/ 	.byte	0x73, 0x00, 0x00, 0x00, 0x00, 0x00, 0x00, 0x00, 0x00, 0x00, 0x00, 0x11, 0x25, 0x00, 0x05, 0x36


//--------------------- .nv.constant0.l2norm_fwd_kernel --------------------------
	.section	.nv.constant0.l2norm_fwd_kernel,"a",@progbits
	.align	4
.nv.constant0.l2norm_fwd_kernel:
	.zero		380


//--------------------- .text.l2norm_fwd_kernel   --------------------------
	.section	.text.l2norm_fwd_kernel,"ax",@progbits
	.sectionflags	@"SHF_BARRIERS=1"
	.sectioninfo	@"SHI_REGISTERS=59"
	.align	128
        .global         l2norm_fwd_kernel
        .type           l2norm_fwd_kernel,@function
        .size           l2norm_fwd_kernel,(.L_x_1 - l2norm_fwd_kernel)
        .other          l2norm_fwd_kernel,@"STO_CUDA_ENTRY STV_DEFAULT"
l2norm_fwd_kernel:
.text.l2norm_fwd_kernel:
[----:B------:R-:W-:-:S02]  /*0000*/  MOV R1, c[0x0][0x28] ;  /* 0x00000a0000017a02 */ /* 0x000fc40000000f00 */
[----:B------:R-:W0:Y:S01]  /*0010*/  S2R R2, SR_TID.X ;  /* 0x0000000000027919 */ /* 0x000e220000002100 */
[----:B------:R-:W-:Y:S01]  /*0020*/  CS2R R28, SRZ ;  /* 0x00000000001c7805 */ /* 0x000fe2000001ff00 */
[----:B------:R-:W-:Y:S01]  /*0030*/  CS2R R30, SRZ ;  /* 0x00000000001e7805 */ /* 0x000fe2000001ff00 */
[----:B------:R-:W-:Y:S01]  /*0040*/  ULDC.64 UR4, c[0x0][0x118] ;  /* 0x0000460000047ab9 */ /* 0x000fe20000000a00 */
[----:B------:R-:W1:Y:S01]  /*0050*/  S2R R23, SR_CTAID.X ;  /* 0x0000000000177919 */ /* 0x000e620000002500 */
[----:B------:R-:W-:Y:S01]  /*0060*/  CS2R R12, SRZ ;  /* 0x00000000000c7805 */ /* 0x000fe2000001ff00 */
[----:B------:R-:W-:Y:S01]  /*0070*/  CS2R R14, SRZ ;  /* 0x00000000000e7805 */ /* 0x000fe2000001ff00 */
[----:B0-----:R-:W-:Y:S02]  /*0080*/  SHF.R.U32.HI R16, RZ, 0x4, R2 ;  /* 0x00000004ff107819 */ /* 0x001fe40000011602 */
[----:B------:R-:W-:Y:S02]  /*0090*/  SHF.L.U32 R0, R2, 0x3, RZ ;  /* 0x0000000302007819 */ /* 0x000fe400000006ff */
[----:B-1----:R-:W-:-:S02]  /*00a0*/  SHF.L.U32 R23, R23, 0x3, RZ ;  /* 0x0000000317177819 */ /* 0x002fc400000006ff */
[----:B------:R-:W-:Y:S02]  /*00b0*/  SGXT.U32 R16, R16, 0x1 ;  /* 0x000000011010781a */ /* 0x000fe40000000000 */
[----:B------:R-:W-:Y:S02]  /*00c0*/  LOP3.LUT R8, R0, 0x78, RZ, 0xc0, !PT ;  /* 0x0000007800087812 */ /* 0x000fe400078ec0ff */
[----:B------:R-:W-:Y:S02]  /*00d0*/  LOP3.LUT R21, R23, R16, RZ, 0xfc, !PT ;  /* 0x0000001017157212 */ /* 0x000fe400078efcff */
[----:B------:R-:W-:Y:S01]  /*00e0*/  SHF.R.S32.HI R0, RZ, 0x1f, R23 ;  /* 0x0000001fff007819 */ /* 0x000fe20000011417 */
[----:B------:R-:W-:Y:S01]  /*00f0*/  IMAD.WIDE.U32 R8, R8, 0x2, RZ ;  /* 0x0000000208087825 */ /* 0x000fe200078e00ff */
[C---:B------:R-:W-:Y:S02]  /*0100*/  ISETP.GE.U32.AND P3, PT, R21.reuse, 0xf70, PT ;  /* 0x00000f701500780c */ /* 0x040fe40003f66070 */
[----:B------:R-:W-:-:S02]  /*0110*/  SHF.L.U32 R5, R21, 0x8, RZ ;  /* 0x0000000815057819 */ /* 0x000fc400000006ff */
[----:B------:R-:W-:Y:S02]  /*0120*/  LOP3.LUT R3, R23, 0x2, R16, 0xfe, !PT ;  /* 0x0000000217037812 */ /* 0x000fe400078efe10 */
[----:B------:R-:W-:Y:S02]  /*0130*/  SHF.L.U64.HI R21, R21, 0x8, R0 ;  /* 0x0000000815157819 */ /* 0x000fe40000010200 */
[----:B------:R-:W-:Y:S02]  /*0140*/  LOP3.LUT R22, R5, R8, RZ, 0xfc, !PT ;  /* 0x0000000805167212 */ /* 0x000fe400078efcff */
[----:B------:R-:W-:Y:S02]  /*0150*/  ISETP.GE.U32.AND.EX P3, PT, R0, RZ, PT, P3 ;  /* 0x000000ff0000720c */ /* 0x000fe40003f66130 */
[----:B------:R-:W-:Y:S02]  /*0160*/  SHF.L.U32 R17, R3, 0x8, RZ ;  /* 0x0000000803117819 */ /* 0x000fe400000006ff */
[----:B------:R-:W-:-:S02]  /*0170*/  LOP3.LUT R21, R21, R9, RZ, 0xfc, !PT ;  /* 0x0000000915157212 */ /* 0x000fc400078efcff */
[----:B------:R-:W-:Y:S02]  /*0180*/  IADD3 R6, P0, R22, c[0x0][0x160], RZ ;  /* 0x0000580016067a10 */ /* 0x000fe40007f1e0ff */
[C---:B------:R-:W-:Y:S02]  /*0190*/  ISETP.GE.U32.AND P2, PT, R3.reuse, 0xf70, PT ;  /* 0x00000f700300780c */ /* 0x040fe40003f46070 */
[----:B------:R-:W-:Y:S02]  /*01a0*/  SHF.L.U64.HI R3, R3, 0x8, R0 ;  /* 0x0000000803037819 */ /* 0x000fe40000010200 */
[----:B------:R-:W-:Y:S02]  /*01b0*/  LOP3.LUT R17, R17, R8, RZ, 0xfc, !PT ;  /* 0x0000000811117212 */ /* 0x000fe400078efcff */
[----:B------:R-:W-:Y:S02]  /*01c0*/  IADD3.X R7, R21, c[0x0][0x164], RZ, P0, !PT ;  /* 0x0000590015077a10 */ /* 0x000fe400007fe4ff */
[----:B------:R-:W-:-:S02]  /*01d0*/  ISETP.GE.U32.AND.EX P2, PT, R0, RZ, PT, P2 ;  /* 0x000000ff0000720c */ /* 0x000fc40003f46120 */
[----:B------:R-:W-:Y:S01]  /*01e0*/  LOP3.LUT R3, R3, R9, RZ, 0xfc, !PT ;  /* 0x0000000903037212 */ /* 0x000fe200078efcff */
[----:B------:R0:W2:Y:S01]  /*01f0*/  @!P3 LDG.E.128 R28, [R6.64] ;  /* 0x00000004061cb981 */ /* 0x0000a2000c1e1d00 */
[----:B------:R-:W-:Y:S02]  /*0200*/  IADD3 R10, P1, R17, c[0x0][0x160], RZ ;  /* 0x00005800110a7a10 */ /* 0x000fe40007f3e0ff */
[----:B------:R-:W-:Y:S02]  /*0210*/  LOP3.LUT R25, R23, 0x4, R16, 0xfe, !PT ;  /* 0x0000000417197812 */ /* 0x000fe400078efe10 */
[----:B------:R-:W-:Y:S02]  /*0220*/  IADD3.X R11, R3, c[0x0][0x164], RZ, P1, !PT ;  /* 0x00005900030b7a10 */ /* 0x000fe40000ffe4ff */
[C---:B------:R-:W-:Y:S02]  /*0230*/  SHF.L.U32 R19, R25.reuse, 0x8, RZ ;  /* 0x0000000819137819 */ /* 0x040fe400000006ff */
[C---:B------:R-:W-:Y:S01]  /*0240*/  ISETP.GE.U32.AND P1, PT, R25.reuse, 0xf70, PT ;  /* 0x00000f701900780c */ /* 0x040fe20003f26070 */
[----:B------:R1:W3:Y:S01]  /*0250*/  @!P2 LDG.E.128 R12, [R10.64] ;  /* 0x000000040a0ca981 */ /* 0x0002e2000c1e1d00 */
[----:B------:R-:W-:-:S02]  /*0260*/  SHF.L.U64.HI R25, R25, 0x8, R0 ;  /* 0x0000000819197819 */ /* 0x000fc40000010200 */
[----:B------:R-:W-:Y:S02]  /*0270*/  LOP3.LUT R20, R19, R8, RZ, 0xfc, !PT ;  /* 0x0000000813147212 */ /* 0x000fe400078efcff */
[----:B------:R-:W-:Y:S02]  /*0280*/  ISETP.GE.U32.AND.EX P1, PT, R0, RZ, PT, P1 ;  /* 0x000000ff0000720c */ /* 0x000fe40003f26110 */
[----:B------:R-:W-:Y:S02]  /*0290*/  LOP3.LUT R27, R23, 0x6, R16, 0xfe, !PT ;  /* 0x00000006171b7812 */ /* 0x000fe400078efe10 */
[----:B------:R-:W-:Y:S02]  /*02a0*/  LOP3.LUT R16, R25, R9, RZ, 0xfc, !PT ;  /* 0x0000000919107212 */ /* 0x000fe400078efcff */
[----:B------:R-:W-:Y:S02]  /*02b0*/  IADD3 R32, P4, R20, c[0x0][0x160], RZ ;  /* 0x0000580014207a10 */ /* 0x000fe40007f9e0ff */
[----:B------:R-:W-:-:S02]  /*02c0*/  ISETP.GE.U32.AND P0, PT, R27, 0xf70, PT ;  /* 0x00000f701b00780c */ /* 0x000fc40003f06070 */
[C---:B------:R-:W-:Y:S01]  /*02d0*/  SHF.L.U32 R19, R27.reuse, 0x8, RZ ;  /* 0x000000081b137819 */ /* 0x040fe200000006ff */
[----:B------:R-:W-:Y:S01]  /*02e0*/  CS2R R4, SRZ ;  /* 0x0000000000047805 */ /* 0x000fe2000001ff00 */
[----:B0-----:R-:W-:Y:S01]  /*02f0*/  CS2R R6, SRZ ;  /* 0x0000000000067805 */ /* 0x001fe2000001ff00 */
[----:B------:R-:W-:Y:S02]  /*0300*/  IADD3.X R33, R16, c[0x0][0x164], RZ, P4, !PT ;  /* 0x0000590010217a10 */ /* 0x000fe400027fe4ff */
[----:B-1----:R-:W-:Y:S02]  /*0310*/  SHF.L.U64.HI R11, R27, 0x8, R0 ;  /* 0x000000081b0b7819 */ /* 0x002fe40000010200 */
[----:B------:R-:W-:Y:S01]  /*0320*/  LOP3.LUT R19, R19, R8, RZ, 0xfc, !PT ;  /* 0x0000000813137212 */ /* 0x000fe200078efcff */
[----:B------:R3:W4:Y:S01]  /*0330*/  @!P1 LDG.E.128 R4, [R32.64] ;  /* 0x0000000420049981 */ /* 0x000722000c1e1d00 */
[----:B------:R-:W-:Y:S02]  /*0340*/  ISETP.GE.U32.AND.EX P0, PT, R0, RZ, PT, P0 ;  /* 0x000000ff0000720c */ /* 0x000fe40003f06100 */
[----:B------:R-:W-:-:S02]  /*0350*/  LOP3.LUT R18, R11, R9, RZ, 0xfc, !PT ;  /* 0x000000090b127212 */ /* 0x000fc400078efcff */
[----:B------:R-:W-:Y:S01]  /*0360*/  IADD3 R34, P4, R19, c[0x0][0x160], RZ ;  /* 0x0000580013227a10 */ /* 0x000fe20007f9e0ff */
[----:B------:R-:W-:Y:S01]  /*0370*/  CS2R R8, SRZ ;  /* 0x0000000000087805 */ /* 0x000fe2000001ff00 */
[----:B------:R-:W-:Y:S02]  /*0380*/  CS2R R10, SRZ ;  /* 0x00000000000a7805 */ /* 0x000fe4000001ff00 */
[----:B------:R-:W-:-:S05]  /*0390*/  IADD3.X R35, R18, c[0x0][0x164], RZ, P4, !PT ;  /* 0x0000590012237a10 */ /* 0x000fca00027fe4ff */
[----:B------:R0:W5:Y:S01]  /*03a0*/  @!P0 LDG.E.128 R8, [R34.64] ;  /* 0x0000000422088981 */ /* 0x000162000c1e1d00 */
[--C-:B--2---:R-:W-:Y:S02]  /*03b0*/  HADD2.F32 R26, -RZ, R28.reuse.H1_H1 ;  /* 0x3000001cff1a7230 */ /* 0x104fe40000004100 */
[----:B------:R-:W-:-:S03]  /*03c0*/  HADD2.F32 R24, -RZ, R28.H0_H0 ;  /* 0x2000001cff187230 */ /* 0x000fc60000004100 */
[----:B------:R-:W-:Y:S01]  /*03d0*/  FMUL R37, R26, R26 ;  /* 0x0000001a1a257220 */ /* 0x000fe20000400000 */
[----:B------:R-:W-:-:S03]  /*03e0*/  HADD2.F32 R27, -RZ, R29.H0_H0 ;  /* 0x2000001dff1b7230 */ /* 0x000fc60000004100 */
[----:B------:R-:W-:Y:S01]  /*03f0*/  FFMA R40, R24, R24, R37 ;  /* 0x0000001818287223 */ /* 0x000fe20000000025 */
[--C-:B---3--:R-:W-:Y:S02]  /*0400*/  HADD2.F32 R32, -RZ, R12.reuse.H0_H0 ;  /* 0x2000000cff207230 */ /* 0x108fe40000004100 */
[----:B------:R-:W-:Y:S01]  /*0410*/  HADD2.F32 R25, -RZ, R29.H1_H1 ;  /* 0x3000001dff197230 */ /* 0x000fe20000004100 */
[----:B------:R-:W-:Y:S01]  /*0420*/  FFMA R40, R27, R27, R40 ;  /* 0x0000001b1b287223 */ /* 0x000fe20000000028 */
[----:B------:R-:W-:Y:S02]  /*0430*/  HADD2.F32 R12, -RZ, R12.H1_H1 ;  /* 0x3000000cff0c7230 */ /* 0x000fe40000004100 */
[--C-:B------:R-:W-:Y:S01]  /*0440*/  HADD2.F32 R29, -RZ, R30.reuse.H0_H0 ;  /* 0x2000001eff1d7230 */ /* 0x100fe20000004100 */
[----:B------:R-:W-:Y:S02]  /*0450*/  FFMA R40, R25, R25, R40 ;  /* 0x0000001919287223 */ /* 0x000fe40000000028 */
[----:B------:R-:W-:Y:S01]  /*0460*/  FMUL R41, R12, R12 ;  /* 0x0000000c0c297220 */ /* 0x000fe20000400000 */
[----:B------:R-:W-:Y:S01]  /*0470*/  HADD2.F32 R28, -RZ, R30.H1_H1 ;  /* 0x3000001eff1c7230 */ /* 0x000fe20000004100 */
[----:B------:R-:W-:Y:S01]  /*0480*/  FFMA R43, R29, R29, R40 ;  /* 0x0000001d1d2b7223 */ /* 0x000fe20000000028 */
[----:B0-----:R-:W-:Y:S01]  /*0490*/  HADD2.F32 R34, -RZ, R13.H0_H0 ;  /* 0x2000000dff227230 */ /* 0x001fe20000004100 */
[----:B------:R-:W-:Y:S01]  /*04a0*/  FFMA R45, R32, R32, R41 ;  /* 0x00000020202d7223 */ /* 0x000fe20000000029 */
[--C-:B------:R-:W-:Y:S01]  /*04b0*/  HADD2.F32 R30, -RZ, R31.reuse.H1_H1 ;  /* 0x3000001fff1e7230 */ /* 0x100fe20000004100 */
[----:B------:R-:W-:Y:S01]  /*04c0*/  FFMA R42, R28, R28, R43 ;  /* 0x0000001c1c2a7223 */ /* 0x000fe2000000002b */
[----:B------:R-:W-:Y:S01]  /*04d0*/  HADD2.F32 R31, -RZ, R31.H0_H0 ;  /* 0x2000001fff1f7230 */ /* 0x000fe20000004100 */
[----:B------:R-:W-:Y:S01]  /*04e0*/  FFMA R44, R34, R34, R45 ;  /* 0x00000022222c7223 */ /* 0x000fe2000000002d */
[----:B------:R-:W-:-:S02]  /*04f0*/  HADD2.F32 R33, -RZ, R13.H1_H1 ;  /* 0x3000000dff217230 */ /* 0x000fc40000004100 */
[--C-:B----4-:R-:W-:Y:S02]  /*0500*/  HADD2.F32 R38, -RZ, R4.reuse.H1_H1 ;  /* 0x30000004ff267230 */ /* 0x110fe40000004100 */
[----:B------:R-:W-:-:S03]  /*0510*/  HADD2.F32 R36, -RZ, R4.H0_H0 ;  /* 0x20000004ff247230 */ /* 0x000fc60000004100 */
[----:B------:R-:W-:Y:S01]  /*0520*/  FMUL R41, R38, R38 ;  /* 0x0000002626297220 */ /* 0x000fe20000400000 */
[--C-:B------:R-:W-:Y:S02]  /*0530*/  HADD2.F32 R13, -RZ, R14.reuse.H1_H1 ;  /* 0x3000000eff0d7230 */ /* 0x100fe40000004100 */
[--C-:B------:R-:W-:Y:S01]  /*0540*/  HADD2.F32 R37, -RZ, R5.reuse.H1_H1 ;  /* 0x30000005ff257230 */ /* 0x100fe20000004100 */
[----:B------:R-:W-:Y:S01]  /*0550*/  FFMA R46, R36, R36, R41 ;  /* 0x00000024242e7223 */ /* 0x000fe20000000029 */
[----:B------:R-:W-:Y:S01]  /*0560*/  HADD2.F32 R14, -RZ, R14.H0_H0 ;  /* 0x2000000eff0e7230 */ /* 0x000fe20000004100 */
[----:B------:R-:W-:Y:S01]  /*0570*/  FFMA R45, R33, R33, R44 ;  /* 0x00000021212d7223 */ /* 0x000fe2000000002c */
[----:B------:R-:W-:Y:S01]  /*0580*/  HADD2.F32 R5, -RZ, R5.H0_H0 ;  /* 0x20000005ff057230 */ /* 0x000fe20000004100 */
[----:B------:R-:W-:Y:S01]  /*0590*/  FFMA R43, R31, R31, R42 ;  /* 0x0000001f1f2b7223 */ /* 0x000fe2000000002a */
[--C-:B-----5:R-:W-:Y:S02]  /*05a0*/  HADD2.F32 R4, -RZ, R8.reuse.H0_H0 ;  /* 0x20000008ff047230 */ /* 0x120fe40000004100 */
[----:B------:R-:W-:Y:S01]  /*05b0*/  HADD2.F32 R8, -RZ, R8.H1_H1 ;  /* 0x30000008ff087230 */ /* 0x000fe20000004100 */
[----:B------:R-:W-:Y:S01]  /*05c0*/  FFMA R46, R5, R5, R46 ;  /* 0x00000005052e7223 */ /* 0x000fe2000000002e */
[----:B------:R-:W-:Y:S01]  /*05d0*/  FFMA R42, R14, R14, R45 ;  /* 0x0000000e0e2a7223 */ /* 0x000fe2000000002d */
[----:B------:R-:W-:Y:S01]  /*05e0*/  FFMA R44, R30, R30, R43 ;  /* 0x0000001e1e2c7223 */ /* 0x000fe2000000002b */
[--C-:B------:R-:W-:Y:S01]  /*05f0*/  HADD2.F32 R35, -RZ, R15.reuse.H1_H1 ;  /* 0x3000000fff237230 */ /* 0x100fe20000004100 */
[----:B------:R-:W-:Y:S01]  /*0600*/  FMUL R41, R8, R8 ;  /* 0x0000000808297220 */ /* 0x000fe20000400000 */
[--C-:B------:R-:W-:Y:S01]  /*0610*/  HADD2.F32 R39, -RZ, R6.reuse.H1_H1 ;  /* 0x30000006ff277230 */ /* 0x100fe20000004100 */
[----:B------:R-:W-:Y:S01]  /*0620*/  FFMA R45, R37, R37, R46 ;  /* 0x00000025252d7223 */ /* 0x000fe2000000002e */
[----:B------:R-:W-:Y:S01]  /*0630*/  HADD2.F32 R15, -RZ, R15.H0_H0 ;  /* 0x2000000fff0f7230 */ /* 0x000fe20000004100 */
[----:B------:R-:W-:Y:S01]  /*0640*/  FFMA R42, R13, R13, R42 ;  /* 0x0000000d0d2a7223 */ /* 0x000fe2000000002a */
[----:B------:R-:W-:Y:S01]  /*0650*/  HADD2.F32 R6, -RZ, R6.H0_H0 ;  /* 0x20000006ff067230 */ /* 0x000fe20000004100 */
[----:B------:R-:W0:Y:S01]  /*0660*/  SHFL.BFLY PT, R49, R44, 0x8, 0x1f ;  /* 0x0d001f002c317f89 */ /* 0x000e2200000e0000 */
[--C-:B------:R-:W-:Y:S01]  /*0670*/  HADD2.F32 R40, -RZ, R9.reuse.H1_H1 ;  /* 0x30000009ff287230 */ /* 0x100fe20000004100 */
[----:B------:R-:W-:Y:S01]  /*0680*/  FFMA R48, R4, R4, R41 ;  /* 0x0000000404307223 */ /* 0x000fe20000000029 */
[----:B------:R-:W-:Y:S01]  /*0690*/  HADD2.F32 R9, -RZ, R9.H0_H0 ;  /* 0x20000009ff097230 */ /* 0x000fe20000004100 */
[----:B------:R-:W-:Y:S01]  /*06a0*/  FFMA R46, R6, R6, R45 ;  /* 0x00000006062e7223 */ /* 0x000fe2000000002d */
[----:B------:R-:W-:Y:S01]  /*06b0*/  FFMA R42, R15, R15, R42 ;  /* 0x0000000f0f2a7223 */ /* 0x000fe2000000002a */
[----:B------:R-:W-:-:S02]  /*06c0*/  HADD2.F32 R41, -RZ, R7.H0_H0 ;  /* 0x20000007ff297230 */ /* 0x000fc40000004100 */
[----:B------:R-:W-:Y:S01]  /*06d0*/  FFMA R47, R9, R9, R48 ;  /* 0x00000009092f7223 */ /* 0x000fe20000000030 */
[----:B------:R-:W-:Y:S01]  /*06e0*/  FFMA R46, R39, R39, R46 ;  /* 0x00000027272e7223 */ /* 0x000fe2000000002e */
[----:B------:R-:W-:Y:S01]  /*06f0*/  FFMA R45, R35, R35, R42 ;  /* 0x00000023232d7223 */ /* 0x000fe2000000002a */
[----:B------:R-:W-:Y:S01]  /*0700*/  HADD2.F32 R43, -RZ, R7.H1_H1 ;  /* 0x30000007ff2b7230 */ /* 0x000fe20000004100 */
[----:B------:R-:W-:Y:S01]  /*0710*/  FFMA R42, R40, R40, R47 ;  /* 0x00000028282a7223 */ /* 0x000fe2000000002f */
[--C-:B------:R-:W-:Y:S01]  /*0720*/  HADD2.F32 R7, -RZ, R10.reuse.H0_H0 ;  /* 0x2000000aff077230 */ /* 0x100fe20000004100 */
[----:B------:R-:W-:Y:S01]  /*0730*/  FFMA R46, R41, R41, R46 ;  /* 0x00000029292e7223 */ /* 0x000fe2000000002e */
[----:B------:R-:W1:Y:S01]  /*0740*/  SHFL.BFLY PT, R50, R45, 0x8, 0x1f ;  /* 0x0d001f002d327f89 */ /* 0x000e6200000e0000 */
[----:B------:R-:W-:Y:S02]  /*0750*/  HADD2.F32 R10, -RZ, R10.H1_H1 ;  /* 0x3000000aff0a7230 */ /* 0x000fe40000004100 */
[----:B------:R-:W-:Y:S01]  /*0760*/  FFMA R47, R7, R7, R42 ;  /* 0x00000007072f7223 */ /* 0x000fe2000000002a */
[----:B------:R-:W-:Y:S01]  /*0770*/  FFMA R46, R43, R43, R46 ;  /* 0x0000002b2b2e7223 */ /* 0x000fe2000000002e */
[----:B------:R-:W-:-:S02]  /*0780*/  HADD2.F32 R42, -RZ, R11.H0_H0 ;  /* 0x2000000bff2a7230 */ /* 0x000fc40000004100 */
[----:B------:R-:W-:Y:S01]  /*0790*/  FFMA R47, R10, R10, R47 ;  /* 0x0000000a0a2f7223 */ /* 0x000fe2000000002f */
[----:B------:R-:W-:Y:S01]  /*07a0*/  HADD2.F32 R11, -RZ, R11.H1_H1 ;  /* 0x3000000bff0b7230 */ /* 0x000fe20000004100 */
[----:B------:R-:W2:Y:S02]  /*07b0*/  SHFL.BFLY PT, R51, R46, 0x8, 0x1f ;  /* 0x0d001f002e337f89 */ /* 0x000ea400000e0000 */
[----:B------:R-:W-:Y:S01]  /*07c0*/  FFMA R48, R42, R42, R47 ;  /* 0x0000002a2a307223 */ /* 0x000fe2000000002f */
[----:B0-----:R-:W-:-:S03]  /*07d0*/  FADD R49, R44, R49 ;  /* 0x000000312c317221 */ /* 0x001fc60000000000 */
[----:B------:R-:W-:Y:S02]  /*07e0*/  FFMA R48, R11, R11, R48 ;  /* 0x0000000b0b307223 */ /* 0x000fe40000000030 */
[----:B------:R-:W0:Y:S04]  /*07f0*/  SHFL.BFLY PT, R44, R49, 0x4, 0x1f ;  /* 0x0c801f00312c7f89 */ /* 0x000e2800000e0000 */
[----:B------:R-:W3:Y:S01]  /*0800*/  SHFL.BFLY PT, R53, R48, 0x8, 0x1f ;  /* 0x0d001f0030357f89 */ /* 0x000ee200000e0000 */
[----:B-1----:R-:W-:-:S05]  /*0810*/  FADD R50, R45, R50 ;  /* 0x000000322d327221 */ /* 0x002fca0000000000 */
[----:B------:R-:W1:Y:S01]  /*0820*/  SHFL.BFLY PT, R47, R50, 0x4, 0x1f ;  /* 0x0c801f00322f7f89 */ /* 0x000e6200000e0000 */
[----:B--2---:R-:W-:-:S05]  /*0830*/  FADD R51, R46, R51 ;  /* 0x000000332e337221 */ /* 0x004fca0000000000 */
[----:B------:R-:W2:Y:S01]  /*0840*/  SHFL.BFLY PT, R54, R51, 0x4, 0x1f ;  /* 0x0c801f0033367f89 */ /* 0x000ea200000e0000 */
[----:B0-----:R-:W-:Y:S01]  /*0850*/  FADD R44, R49, R44 ;  /* 0x0000002c312c7221 */ /* 0x001fe20000000000 */
[----:B---3--:R-:W-:-:S04]  /*0860*/  FADD R55, R48, R53 ;  /* 0x0000003530377221 */ /* 0x008fc80000000000 */
        /* <DEDUP_REMOVED lines=15> */
[----:B---3--:R-:W-:-:S03]  /*0960*/  FADD R51, R48, R51 ;  /* 0x0000003330337221 */ /* 0x008fc60000000000 */
[----:B------:R-:W-:Y:S02]  /*0970*/  FADD R47, R46, c[0x0][0x178] ;  /* 0x00005e002e2f7621 */ /* 0x000fe40000000000 */
[----:B------:R-:W0:Y:S04]  /*0980*/  SHFL.BFLY PT, R46, R51, 0x1, 0x1f ;  /* 0x0c201f00332e7f89 */ /* 0x000e2800000e0000 */
[----:B------:R-:W3:Y:S01]  /*0990*/  MUFU.SQRT R47, R47 ;  /* 0x0000002f002f7308 */ /* 0x000ee20000002000 */
[----:B-1----:R-:W-:-:S04]  /*09a0*/  FADD R49, R52, R49 ;  /* 0x0000003134317221 */ /* 0x002fc80000000000 */
[----:B------:R-:W-:Y:S01]  /*09b0*/  FADD R49, R49, c[0x0][0x178] ;  /* 0x00005e0031317621 */ /* 0x000fe20000000000 */
[----:B--2---:R-:W-:-:S05]  /*09c0*/  FADD R44, R53, R44 ;  /* 0x0000002c352c7221 */ /* 0x004fca0000000000 */
[----:B------:R-:W1:Y:S01]  /*09d0*/  MUFU.SQRT R49, R49 ;  /* 0x0000003100317308 */ /* 0x000e620000002000 */
[----:B------:R-:W-:Y:S01]  /*09e0*/  FADD R44, R44, c[0x0][0x178] ;  /* 0x00005e002c2c7621 */ /* 0x000fe20000000000 */
[----:B---3--:R-:W-:-:S06]  /*09f0*/  FSETP.GT.AND P5, PT, R47, 8.50705917302346158658e+37, PT ;  /* 0x7e8000002f00780b */ /* 0x008fcc0003fa4000 */
[----:B------:R-:W2:Y:S01]  /*0a00*/  MUFU.SQRT R44, R44 ;  /* 0x0000002c002c7308 */ /* 0x000ea20000002000 */
[----:B------:R-:W-:Y:S01]  /*0a10*/  FSETP.GEU.AND P6, PT, R47, 1.175494350822287508e-38, PT ;  /* 0x008000002f00780b */ /* 0x000fe20003fce000 */
[----:B0-----:R-:W-:Y:S01]  /*0a20*/  FADD R46, R51, R46 ;  /* 0x0000002e332e7221 */ /* 0x001fe20000000000 */
[----:B------:R-:W-:-:S03]  /*0a30*/  MOV R52, 0x3e800000 ;  /* 0x3e80000000347802 */ /* 0x000fc60000000f00 */
[----:B------:R-:W-:Y:S01]  /*0a40*/  FADD R46, R46, c[0x0][0x178] ;  /* 0x00005e002e2e7621 */ /* 0x000fe20000000000 */
[----:B-1----:R-:W-:Y:S02]  /*0a50*/  FSETP.GT.AND P4, PT, R49, 8.50705917302346158658e+37, PT ;  /* 0x7e8000003100780b */ /* 0x002fe40003f84000 */
[----:B------:R-:W-:Y:S01]  /*0a60*/  FSEL R48, R52, 1, P5 ;  /* 0x3f80000034307808 */ /* 0x000fe20002800000 */
[----:B------:R-:W-:Y:S02]  /*0a70*/  @P5 FMUL R47, R47, 0.25 ;  /* 0x3e8000002f2f5820 */ /* 0x000fe40000400000 */
[----:B------:R-:W0:Y:S01]  /*0a80*/  MUFU.SQRT R46, R46 ;  /* 0x0000002e002e7308 */ /* 0x000e220000002000 */
[----:B------:R-:W-:Y:S01]  /*0a90*/  FSETP.GEU.AND P5, PT, R49, 1.175494350822287508e-38, PT ;  /* 0x008000003100780b */ /* 0x000fe20003fae000 */
[----:B------:R-:W-:Y:S01]  /*0aa0*/  @!P6 FMUL R47, R47, 16777216 ;  /* 0x4b8000002f2fe820 */ /* 0x000fe20000400000 */
[----:B------:R-:W-:Y:S01]  /*0ab0*/  @!P6 FMUL R48, R48, 16777216 ;  /* 0x4b8000003030e820 */ /* 0x000fe20000400000 */
[----:B--2---:R-:W-:-:S02]  /*0ac0*/  FSETP.GT.AND P6, PT, R44, 8.50705917302346158658e+37, PT ;  /* 0x7e8000002c00780b */ /* 0x004fc40003fc4000 */
[----:B------:R-:W-:Y:S02]  /*0ad0*/  FSEL R50, R52, 1, P4 ;  /* 0x3f80000034327808 */ /* 0x000fe40002000000 */
[----:B------:R-:W-:Y:S01]  /*0ae0*/  @P4 FMUL R49, R49, 0.25 ;  /* 0x3e80000031314820 */ /* 0x000fe20000400000 */
[----:B------:R-:W-:-:S05]  /*0af0*/  FSETP.GEU.AND P4, PT, R44, 1.175494350822287508e-38, PT ;  /* 0x008000002c00780b */ /* 0x000fca0003f8e000 */
[----:B------:R-:W-:Y:S01]  /*0b00*/  @!P5 FMUL R49, R49, 16777216 ;  /* 0x4b8000003131d820 */ /* 0x000fe20000400000 */
[----:B------:R-:W-:Y:S01]  /*0b10*/  @!P5 FMUL R50, R50, 16777216 ;  /* 0x4b8000003232d820 */ /* 0x000fe20000400000 */
[----:B0-----:R-:W-:Y:S01]  /*0b20*/  FSETP.GT.AND P5, PT, R46, 8.50705917302346158658e+37, PT ;  /* 0x7e8000002e00780b */ /* 0x001fe20003fa4000 */
[----:B------:R-:W-:Y:S01]  /*0b30*/  @P6 FMUL R44, R44, 0.25 ;  /* 0x3e8000002c2c6820 */ /* 0x000fe20000400000 */
[----:B------:R-:W-:Y:S02]  /*0b40*/  FSEL R45, R52, 1, P6 ;  /* 0x3f800000342d7808 */ /* 0x000fe40003000000 */
[----:B------:R-:W-:Y:S02]  /*0b50*/  FSETP.GEU.AND P6, PT, R46, 1.175494350822287508e-38, PT ;  /* 0x008000002e00780b */ /* 0x000fe40003fce000 */
[----:B------:R-:W-:Y:S01]  /*0b60*/  LOP3.LUT R53, R23, 0x7, R2, 0xf8, !PT ;  /* 0x0000000717357812 */ /* 0x000fe200078ef802 */
[----:B------:R-:W-:Y:S01]  /*0b70*/  @!P4 FMUL R44, R44, 16777216 ;  /* 0x4b8000002c2cc820 */ /* 0x000fe20000400000 */
[----:B------:R-:W-:Y:S01]  /*0b80*/  @!P4 FMUL R45, R45, 16777216 ;  /* 0x4b8000002d2dc820 */ /* 0x000fe20000400000 */
[----:B------:R-:W0:Y:S01]  /*0b90*/  MUFU.RCP R47, R47 ;  /* 0x0000002f002f7308 */ /* 0x000e220000001000 */
[----:B------:R-:W-:-:S03]  /*0ba0*/  ISETP.GE.U32.AND P4, PT, R53, 0xf70, PT ;  /* 0x00000f703500780c */ /* 0x000fc60003f86070 */
[----:B------:R-:W-:Y:S01]  /*0bb0*/  @P5 FMUL R46, R46, 0.25 ;  /* 0x3e8000002e2e5820 */ /* 0x000fe20000400000 */
[----:B------:R-:W-:-:S03]  /*0bc0*/  LOP3.LUT R23, R2, 0x1f, RZ, 0xc0, !PT ;  /* 0x0000001f02177812 */ /* 0x000fc600078ec0ff */
[----:B------:R-:W-:Y:S01]  /*0bd0*/  @!P6 FMUL R46, R46, 16777216 ;  /* 0x4b8000002e2ee820 */ /* 0x000fe20000400000 */
[----:B------:R-:W-:Y:S01]  /*0be0*/  ISETP.GE.U32.AND.EX P4, PT, R0, RZ, PT, P4 ;  /* 0x000000ff0000720c */ /* 0x000fe20003f86140 */
[----:B------:R-:W1:Y:S03]  /*0bf0*/  MUFU.RCP R49, R49 ;  /* 0x0000003100317308 */ /* 0x000e660000001000 */
[----:B------:R-:W-:Y:S02]  /*0c00*/  ISETP.LT.U32.AND P4, PT, R23, 0x8, !P4 ;  /* 0x000000081700780c */ /* 0x000fe40006781070 */
[----:B------:R-:W-:-:S03]  /*0c10*/  SHF.R.U32.HI R23, RZ, 0x2, R2 ;  /* 0x00000002ff177819 */ /* 0x000fc60000011602 */
[----:B------:R-:W2:Y:S01]  /*0c20*/  MUFU.RCP R46, R46 ;  /* 0x0000002e002e7308 */ /* 0x000ea20000001000 */
[----:B------:R-:W-:Y:S02]  /*0c30*/  LOP3.LUT R51, R23, 0x4, RZ, 0xc0, !PT ;  /* 0x0000000417337812 */ /* 0x000fe400078ec0ff */
[----:B------:R-:W-:-:S05]  /*0c40*/  FSEL R23, R52, 1, P5 ;  /* 0x3f80000034177808 */ /* 0x000fca0002800000 */
[----:B------:R-:W3:Y:S01]  /*0c50*/  MUFU.RCP R44, R44 ;  /* 0x0000002c002c7308 */ /* 0x000ee20000001000 */
[----:B0-----:R-:W-:Y:S01]  /*0c60*/  FMUL R54, R47, R48 ;  /* 0x000000302f367220 */ /* 0x001fe20000400000 */
[----:B------:R-:W-:Y:S01]  /*0c70*/  @!P6 FMUL R23, R23, 16777216 ;  /* 0x4b8000001717e820 */ /* 0x000fe20000400000 */
[----:B-1----:R-:W-:Y:S01]  /*0c80*/  FMUL R56, R49, R50 ;  /* 0x0000003231387220 */ /* 0x002fe20000400000 */
[----:B------:R-:W-:Y:S01]  /*0c90*/  IADD3 R22, P5, R22, c[0x0][0x168], RZ ;  /* 0x00005a0016167a10 */ /* 0x000fe20007fbe0ff */
[-C--:B------:R-:W-:Y:S01]  /*0ca0*/  FMUL R47, R26, R54.reuse ;  /* 0x000000361a2f7220 */ /* 0x080fe20000400000 */
[-C--:B------:R-:W-:Y:S01]  /*0cb0*/  FMUL R24, R24, R54.reuse ;  /* 0x0000003618187220 */ /* 0x080fe20000400000 */
[-C--:B------:R-:W-:Y:S01]  /*0cc0*/  FMUL R27, R27, R54.reuse ;  /* 0x000000361b1b7220 */ /* 0x080fe20000400000 */
[-C--:B------:R-:W-:Y:S01]  /*0cd0*/  FMUL R26, R25, R54.reuse ;  /* 0x00000036191a7220 */ /* 0x080fe20000400000 */
[-C--:B------:R-:W-:Y:S01]  /*0ce0*/  FMUL R29, R29, R54.reuse ;  /* 0x000000361d1d7220 */ /* 0x080fe20000400000 */
[-C--:B------:R-:W-:Y:S01]  /*0cf0*/  FMUL R28, R28, R54.reuse ;  /* 0x000000361c1c7220 */ /* 0x080fe20000400000 */
[-C--:B------:R-:W-:Y:S01]  /*0d00*/  FMUL R31, R31, R54.reuse ;  /* 0x000000361f1f7220 */ /* 0x080fe20000400000 */
[----:B------:R-:W-:Y:S01]  /*0d10*/  FMUL R30, R30, R54 ;  /* 0x000000361e1e7220 */ /* 0x000fe20000400000 */
[----:B--2---:R-:W-:Y:S01]  /*0d20*/  FMUL R55, R46, R23 ;  /* 0x000000172e377220 */ /* 0x004fe20000400000 */
[-C--:B------:R-:W-:Y:S01]  /*0d30*/  FMUL R25, R12, R56.reuse ;  /* 0x000000380c197220 */ /* 0x080fe20000400000 */
[-C--:B------:R-:W-:Y:S01]  /*0d40*/  FMUL R48, R15, R56.reuse ;  /* 0x000000380f307220 */ /* 0x080fe20000400000 */
[----:B---3--:R-:W-:Y:S01]  /*0d50*/  FMUL R52, R44, R45 ;  /* 0x0000002d2c347220 */ /* 0x008fe20000400000 */
[-C--:B------:R-:W-:Y:S01]  /*0d60*/  FMUL R44, R14, R56.reuse ;  /* 0x000000380e2c7220 */ /* 0x080fe20000400000 */
[----:B------:R-:W-:Y:S01]  /*0d70*/  FMUL R45, R13, R56 ;  /* 0x000000380d2d7220 */ /* 0x000fe20000400000 */
[----:B------:R-:W-:Y:S01]  /*0d80*/  IADD3.X R23, R21, c[0x0][0x16c], RZ, P5, !PT ;  /* 0x00005b0015177a10 */ /* 0x000fe20002ffe4ff */
[-C--:B------:R-:W-:Y:S01]  /*0d90*/  FMUL R21, R4, R55.reuse ;  /* 0x0000003704157220 */ /* 0x080fe20000400000 */
[----:B------:R-:W-:Y:S01]  /*0da0*/  F2FP.PACK_AB R12, R47, R24 ;  /* 0x000000182f0c723e */ /* 0x000fe200000000ff */
[----:B------:R-:W-:Y:S01]  /*0db0*/  FMUL R8, R8, R55 ;  /* 0x0000003708087220 */ /* 0x000fe20000400000 */
[----:B------:R-:W-:-:S02]  /*0dc0*/  F2FP.PACK_AB R13, R26, R27 ;  /* 0x0000001b1a0d723e */ /* 0x000fc400000000ff */
[----:B------:R-:W-:Y:S02]  /*0dd0*/  F2FP.PACK_AB R14, R28, R29 ;  /* 0x0000001d1c0e723e */ /* 0x000fe400000000ff */
[----:B------:R-:W-:Y:S01]  /*0de0*/  F2FP.PACK_AB R15, R30, R31 ;  /* 0x0000001f1e0f723e */ /* 0x000fe200000000ff */
[-C--:B------:R-:W-:Y:S01]  /*0df0*/  FMUL R49, R38, R52.reuse ;  /* 0x0000003426317220 */ /* 0x080fe20000400000 */
[-C--:B------:R-:W-:Y:S01]  /*0e00*/  FMUL R38, R5, R52.reuse ;  /* 0x0000003405267220 */ /* 0x080fe20000400000 */
[----:B------:R-:W-:Y:S01]  /*0e10*/  FMUL R37, R37, R52 ;  /* 0x0000003425257220 */ /* 0x000fe20000400000 */
[-C--:B------:R-:W-:Y:S01]  /*0e20*/  FMUL R9, R9, R55.reuse ;  /* 0x0000003709097220 */ /* 0x080fe20000400000 */
[----:B------:R-:W-:Y:S01]  /*0e30*/  FMUL R40, R40, R55 ;  /* 0x0000003728287220 */ /* 0x000fe20000400000 */
[-C--:B------:R-:W-:Y:S01]  /*0e40*/  FMUL R32, R32, R56.reuse ;  /* 0x0000003820207220 */ /* 0x080fe20000400000 */
[-C--:B------:R-:W-:Y:S01]  /*0e50*/  FMUL R34, R34, R56.reuse ;  /* 0x0000003822227220 */ /* 0x080fe20000400000 */
[-C--:B------:R-:W-:Y:S01]  /*0e60*/  FMUL R33, R33, R56.reuse ;  /* 0x0000003821217220 */ /* 0x080fe20000400000 */
[----:B------:R-:W-:Y:S01]  /*0e70*/  FMUL R35, R35, R56 ;  /* 0x0000003823237220 */ /* 0x000fe20000400000 */
[-C--:B------:R-:W-:Y:S01]  /*0e80*/  FMUL R46, R6, R52.reuse ;  /* 0x00000034062e7220 */ /* 0x080fe20000400000 */
[-C--:B------:R-:W-:Y:S01]  /*0e90*/  FMUL R39, R39, R52.reuse ;  /* 0x0000003427277220 */ /* 0x080fe20000400000 */
[----:B------:R-:W-:Y:S01]  /*0ea0*/  @!P3 STG.E.128 [R22.64], R12 ;  /* 0x0000000c1600b986 */ /* 0x000fe2000c101d04 */
[----:B------:R-:W-:Y:S01]  /*0eb0*/  F2FP.PACK_AB R28, R8, R21 ;  /* 0x00000015081c723e */ /* 0x000fe200000000ff */
[-C--:B------:R-:W-:Y:S01]  /*0ec0*/  FMUL R36, R36, R52.reuse ;  /* 0x0000003424247220 */ /* 0x080fe20000400000 */
[-C--:B------:R-:W-:Y:S01]  /*0ed0*/  FMUL R41, R41, R52.reuse ;  /* 0x0000003429297220 */ /* 0x080fe20000400000 */
[----:B------:R-:W-:Y:S01]  /*0ee0*/  FMUL R50, R43, R52 ;  /* 0x000000342b327220 */ /* 0x000fe20000400000 */
[-C--:B------:R-:W-:Y:S01]  /*0ef0*/  FMUL R42, R42, R55.reuse ;  /* 0x000000372a2a7220 */ /* 0x080fe20000400000 */
[-C--:B------:R-:W-:Y:S01]  /*0f00*/  FMUL R11, R11, R55.reuse ;  /* 0x000000370b0b7220 */ /* 0x080fe20000400000 */
[----:B------:R-:W-:Y:S01]  /*0f10*/  IADD3 R8, P3, R17, c[0x0][0x168], RZ ;  /* 0x00005a0011087a10 */ /* 0x000fe20007f7e0ff */
[-C--:B------:R-:W-:Y:S01]  /*0f20*/  FMUL R24, R7, R55.reuse ;  /* 0x0000003707187220 */ /* 0x080fe20000400000 */
[----:B------:R-:W-:Y:S01]  /*0f30*/  FMUL R27, R10, R55 ;  /* 0x000000370a1b7220 */ /* 0x000fe20000400000 */
[----:B------:R-:W-:-:S02]  /*0f40*/  IADD3 R20, P5, R20, c[0x0][0x168], RZ ;  /* 0x00005a0014147a10 */ /* 0x000fc40007fbe0ff */
[----:B------:R-:W-:Y:S02]  /*0f50*/  IADD3 R10, P6, R19, c[0x0][0x168], RZ ;  /* 0x00005a00130a7a10 */ /* 0x000fe40007fde0ff */
[----:B------:R-:W-:Y:S02]  /*0f60*/  F2FP.PACK_AB R37, R37, R38 ;  /* 0x000000262525723e */ /* 0x000fe400000000ff */
[----:B------:R-:W-:Y:S02]  /*0f70*/  F2FP.PACK_AB R29, R40, R9 ;  /* 0x00000009281d723e */ /* 0x000fe400000000ff */
[----:B------:R-:W-:Y:S02]  /*0f80*/  F2FP.PACK_AB R4, R25, R32 ;  /* 0x000000201904723e */ /* 0x000fe400000000ff */
[----:B------:R-:W-:Y:S02]  /*0f90*/  F2FP.PACK_AB R5, R33, R34 ;  /* 0x000000222105723e */ /* 0x000fe400000000ff */
[----:B------:R-:W-:-:S02]  /*0fa0*/  F2FP.PACK_AB R6, R45, R44 ;  /* 0x0000002c2d06723e */ /* 0x000fc400000000ff */
[----:B------:R-:W-:Y:S02]  /*0fb0*/  F2FP.PACK_AB R7, R35, R48 ;  /* 0x000000302307723e */ /* 0x000fe400000000ff */
[----:B------:R-:W-:Y:S02]  /*0fc0*/  F2FP.PACK_AB R38, R39, R46 ;  /* 0x0000002e2726723e */ /* 0x000fe400000000ff */
[----:B------:R-:W-:Y:S02]  /*0fd0*/  IADD3.X R9, R3, c[0x0][0x16c], RZ, P3, !PT ;  /* 0x00005b0003097a10 */ /* 0x000fe40001ffe4ff */
[----:B------:R-:W-:Y:S02]  /*0fe0*/  F2FP.PACK_AB R36, R49, R36 ;  /* 0x000000243124723e */ /* 0x000fe400000000ff */
[----:B------:R-:W-:Y:S02]  /*0ff0*/  F2FP.PACK_AB R39, R50, R41 ;  /* 0x000000293227723e */ /* 0x000fe400000000ff */
[----:B------:R-:W-:-:S02]  /*1000*/  IADD3.X R21, R16, c[0x0][0x16c], RZ, P5, !PT ;  /* 0x00005b0010157a10 */ /* 0x000fc40002ffe4ff */
[----:B------:R-:W-:Y:S02]  /*1010*/  F2FP.PACK_AB R31, R11, R42 ;  /* 0x0000002a0b1f723e */ /* 0x000fe400000000ff */
[----:B------:R-:W-:Y:S02]  /*1020*/  F2FP.PACK_AB R30, R27, R24 ;  /* 0x000000181b1e723e */ /* 0x000fe400000000ff */
[----:B------:R-:W-:Y:S01]  /*1030*/  IADD3.X R11, R18, c[0x0][0x16c], RZ, P6, !PT ;  /* 0x00005b00120b7a10 */ /* 0x000fe200037fe4ff */
[----:B------:R-:W-:Y:S04]  /*1040*/  @!P2 STG.E.128 [R8.64], R4 ;  /* 0x000000040800a986 */ /* 0x000fe8000c101d04 */
[----:B------:R-:W-:Y:S04]  /*1050*/  @!P1 STG.E.128 [R20.64], R36 ;  /* 0x0000002414009986 */ /* 0x000fe8000c101d04 */
[----:B------:R-:W-:Y:S04]  /*1060*/  STS [R51], R54 ;  /* 0x0000003633007388 */ /* 0x000fe80000000800 */
[----:B------:R-:W-:Y:S04]  /*1070*/  STS [R51+0x8], R56 ;  /* 0x0000083833007388 */ /* 0x000fe80000000800 */
[----:B------:R-:W-:Y:S04]  /*1080*/  STS [R51+0x10], R52 ;  /* 0x0000103433007388 */ /* 0x000fe80000000800 */
[----:B------:R-:W-:Y:S04]  /*1090*/  STS [R51+0x18], R55 ;  /* 0x0000183733007388 */ /* 0x000fe80000000800 */
[----:B------:R-:W-:Y:S04]  /*10a0*/  @!P0 STG.E.128 [R10.64], R28 ;  /* 0x0000001c0a008986 */ /* 0x000fe8000c101d04 */
[----:B------:R-:W-:Y:S06]  /*10b0*/  BAR.SYNC 0x0 ;  /* 0x0000000000007b1d */ /* 0x000fec0000000000 */
[----:B------:R-:W-:Y:S05]  /*10c0*/  @!P4 EXIT ;  /* 0x000000000000c94d */ /* 0x000fea0003800000 */
[----:B------:R-:W-:Y:S02]  /*10d0*/  LOP3.LUT R4, R2, 0x7, RZ, 0xc0, !PT ;  /* 0x0000000702047812 */ /* 0x000fe400078ec0ff */
[----:B------:R-:W-:-:S03]  /*10e0*/  LEA R2, P0, R53, c[0x0][0x170], 0x2 ;  /* 0x00005c0035027a11 */ /* 0x000fc600078010ff */
[----:B------:R-:W0:Y:S01]  /*10f0*/  LDS R5, [R4.X4] ;  /* 0x0000000004057984 */ /* 0x000e220000004800 */
[----:B------:R-:W-:-:S05]  /*1100*/  LEA.HI.X R3, R53, c[0x0][0x174], R0, 0x2, P0 ;  /* 0x00005d0035037a11 */ /* 0x000fca00000f1400 */
[----:B0-----:R-:W-:Y:S01]  /*1110*/  STG.E [R2.64], R5 ;  /* 0x0000000502007986 */ /* 0x001fe2000c101904 */
[----:B------:R-:W-:Y:S05]  /*1120*/  EXIT ;  /* 0x000000000000794d */ /* 0x000fea0003800000 */
.L_x_0:
[----:B------:R-:W-:-:S00]  /*1130*/  BRA `(.L_x_0) ;  /* 0xfffffff000007947 */ /* 0x000fc0000383ffff */
[----:B------:R-:W-:-:S00]  /*1140*/  NOP ;  /* 0x0000000000007918 */ /* 0x000fc00000000000 */
        /* <DEDUP_REMOVED lines=11> */
.L_x_1:


//--------------------- .nv.global.init           --------------------------
	.section	.nv.global.init,"aw",@progbits
.nv.global.init:
	.type		_$_str,@object
	.size		_$_str,(_$_str_$_2 - _$_str)
_$_str:
        /*0000*/ 	.byte	0x5f, 0x5f, 0x43, 0x55, 0x44, 0x41, 0x5f, 0x46, 0x54, 0x5a, 0x00
	.type		_$_str_$_2,@object
	.size		_$_str_$_2,(.L_1 - _$_str_$_2)
_$_str_$_2:
        /*000b*/ 	.byte	0x5f, 0x5f, 0x43, 0x55, 0x44, 0x41, 0x5f, 0x50, 0x52, 0x45, 0x43, 0x5f, 0x53, 0x51, 0x52, 0x54
        /*001b*/ 	.byte	0x00
.L_1:


//--------------------- .nv.shared.l2norm_fwd_kernel --------------------------
	.section	.nv.shared.l2norm_fwd_kernel,"aw",@nobits
	.align	16
